//
// Generated by NVIDIA NVVM Compiler
//
// Compiler Build ID: CL-36424714
// Cuda compilation tools, release 13.0, V13.0.88
// Based on NVVM 20.0.0
//

.version 9.0
.target sm_100
.address_size 64

	// .globl	_Z9kernel_01v

.visible .entry _Z9kernel_01v()
{


	ret;

}
	// .globl	_Z9kernel_02iiPi
.visible .entry _Z9kernel_02iiPi(
	.param .u32 _Z9kernel_02iiPi_param_0,
	.param .u32 _Z9kernel_02iiPi_param_1,
	.param .u64 .ptr .align 1 _Z9kernel_02iiPi_param_2
)
{
	.reg .b32 	%r<4>;
	.reg .b64 	%rd<3>;

	ld.param.u32 	%r1, [_Z9kernel_02iiPi_param_0];
	ld.param.u32 	%r2, [_Z9kernel_02iiPi_param_1];
	ld.param.u64 	%rd1, [_Z9kernel_02iiPi_param_2];
	cvta.to.global.u64 	%rd2, %rd1;
	add.s32 	%r3, %r2, %r1;
	st.global.u32 	[%rd2], %r3;
	ret;

}
	// .globl	_Z9kernel_03PfS_ii
.visible .entry _Z9kernel_03PfS_ii(
	.param .u64 .ptr .align 1 _Z9kernel_03PfS_ii_param_0,
	.param .u64 .ptr .align 1 _Z9kernel_03PfS_ii_param_1,
	.param .u32 _Z9kernel_03PfS_ii_param_2,
	.param .u32 _Z9kernel_03PfS_ii_param_3
)
{
	.reg .pred 	%p<2>;
	.reg .b32 	%r<8>;
	.reg .b32 	%f<7>;
	.reg .b64 	%rd<8>;

	ld.param.u64 	%rd1, [_Z9kernel_03PfS_ii_param_0];
	ld.param.u64 	%rd2, [_Z9kernel_03PfS_ii_param_1];
	ld.param.u32 	%r3, [_Z9kernel_03PfS_ii_param_2];
	ld.param.u32 	%r2, [_Z9kernel_03PfS_ii_param_3];
	mov.u32 	%r4, %tid.x;
	mov.u32 	%r5, %ctaid.x;
	mov.u32 	%r6, %ntid.x;
	mad.lo.s32 	%r1, %r5, %r6, %r4;
	setp.ge.s32 	%p1, %r1, %r3;
	@%p1 bra 	$L__BB2_2;
	cvta.to.global.u64 	%rd3, %rd1;
	cvta.to.global.u64 	%rd4, %rd2;
	mul.lo.s32 	%r7, %r2, %r1;
	mul.wide.s32 	%rd5, %r7, 4;
	add.s64 	%rd6, %rd3, %rd5;
	ld.global.f32 	%f1, [%rd6];
	mul.f32 	%f2, %f1, 0f41200000;
	add.s64 	%rd7, %rd4, %rd5;
	st.global.f32 	[%rd7], %f2;
	ld.global.f32 	%f3, [%rd6+4];
	mul.f32 	%f4, %f3, 0f41200000;
	st.global.f32 	[%rd7+4], %f4;
	ld.global.f32 	%f5, [%rd6+8];
	mul.f32 	%f6, %f5, 0f41200000;
	st.global.f32 	[%rd7+8], %f6;
$L__BB2_2:
	ret;

}


// ===== COMPILED SASS (sm_100) =====

	.target	sm_100

	.elftype	@"ET_EXEC"


//--------------------- .note.nv.tkinfo           --------------------------
	.section	.note.nv.tkinfo,"",@"SHT_NOTE"
	.sectionflags	@"SHF_NOTE_NV_TKINFO"
	.tkinfo
        /*0018*/ 	.word	0x00000002
        /*0030*/ 	.string	""
        /*0030*/ 	.string	"ptxas"
        /*0030*/ 	.string	"Cuda compilation tools, release 13.0, V13.0.88"
        /*0030*/ 	.string	"Build cuda_13.0.r13.0/compiler.36424714_0"
        /*0030*/ 	.string	"-arch sm_100 -m 64 "



//--------------------- .note.nv.cuinfo           --------------------------
	.section	.note.nv.cuinfo,"",@"SHT_NOTE"
	.sectionflags	@"SHF_NOTE_NV_CUINFO"
        /*0018*/ 	.short	0x0002
        /*001a*/ 	.short	0x0064
        /*001c*/ 	.short	0x0082
	.zero		2


//--------------------- .nv.info                  --------------------------
	.section	.nv.info,"",@"SHT_CUDA_INFO"
	.align	4


	//----- nvinfo : EIATTR_REGCOUNT
	.align		4
        /*0000*/ 	.byte	0x04, 0x2f
        /*0002*/ 	.short	(.L_1 - .L_0)
	.align		4
.L_0:
        /*0004*/ 	.word	index@(_Z9kernel_01v)
        /*0008*/ 	.word	0x00000004


	//----- nvinfo : EIATTR_FRAME_SIZE
	.align		4
.L_1:
        /*000c*/ 	.byte	0x04, 0x11
        /*000e*/ 	.short	(.L_3 - .L_2)
	.align		4
.L_2:
        /*0010*/ 	.word	index@(_Z9kernel_01v)
        /*0014*/ 	.word	0x00000000


	//----- nvinfo : EIATTR_REGCOUNT
	.align		4
.L_3:
        /*0018*/ 	.byte	0x04, 0x2f
        /*001a*/ 	.short	(.L_5 - .L_4)
	.align		4
.L_4:
        /*001c*/ 	.word	index@(_Z9kernel_02iiPi)
        /*0020*/ 	.word	0x00000008


	//----- nvinfo : EIATTR_FRAME_SIZE
	.align		4
.L_5:
        /*0024*/ 	.byte	0x04, 0x11
        /*0026*/ 	.short	(.L_7 - .L_6)
	.align		4
.L_6:
        /*0028*/ 	.word	index@(_Z9kernel_02iiPi)
        /*002c*/ 	.word	0x00000000


	//----- nvinfo : EIATTR_REGCOUNT
	.align		4
.L_7:
        /*0030*/ 	.byte	0x04, 0x2f
        /*0032*/ 	.short	(.L_9 - .L_8)
	.align		4
.L_8:
        /*0034*/ 	.word	index@(_Z9kernel_03PfS_ii)
        /*0038*/ 	.word	0x0000000e


	//----- nvinfo : EIATTR_FRAME_SIZE
	.align		4
.L_9:
        /*003c*/ 	.byte	0x04, 0x11
        /*003e*/ 	.short	(.L_11 - .L_10)
	.align		4
.L_10:
        /*0040*/ 	.word	index@(_Z9kernel_03PfS_ii)
        /*0044*/ 	.word	0x00000000


	//----- nvinfo : EIATTR_MIN_STACK_SIZE
	.align		4
.L_11:
        /*0048*/ 	.byte	0x04, 0x12
        /*004a*/ 	.short	(.L_13 - .L_12)
	.align		4
.L_12:
        /*004c*/ 	.word	index@(_Z9kernel_03PfS_ii)
        /*0050*/ 	.word	0x00000000


	//----- nvinfo : EIATTR_MIN_STACK_SIZE
	.align		4
.L_13:
        /*0054*/ 	.byte	0x04, 0x12
        /*0056*/ 	.short	(.L_15 - .L_14)
	.align		4
.L_14:
        /*0058*/ 	.word	index@(_Z9kernel_02iiPi)
        /*005c*/ 	.word	0x00000000


	//----- nvinfo : EIATTR_MIN_STACK_SIZE
	.align		4
.L_15:
        /*0060*/ 	.byte	0x04, 0x12
        /*0062*/ 	.short	(.L_17 - .L_16)
	.align		4
.L_16:
        /*0064*/ 	.word	index@(_Z9kernel_01v)
        /*0068*/ 	.word	0x00000000
.L_17:


//--------------------- .nv.compat                --------------------------
	.section	.nv.compat,"",@"SHT_CUDA_COMPAT_INFO"
	.align	4
        /*0000*/ 	.byte	0x02, 0x09, 0x00, 0x00, 0x02, 0x02, 0x01, 0x00, 0x02, 0x05, 0x05, 0x00, 0x03, 0x07, 0x01, 0x01
        /*0010*/ 	.byte	0x02, 0x03, 0x00, 0x00, 0x02, 0x06, 0x01, 0x00, 0x04, 0x0b, 0x08, 0x00, 0x09, 0x00, 0x00, 0x00
        /*0020*/ 	.byte	0x00, 0x00, 0x00, 0x00


//--------------------- .nv.info._Z9kernel_03PfS_ii --------------------------
	.section	.nv.info._Z9kernel_03PfS_ii,"",@"SHT_CUDA_INFO"
	.sectionflags	@""
	.align	4


	//----- nvinfo : EIATTR_CUDA_API_VERSION
	.align		4
        /*0000*/ 	.byte	0x04, 0x37
        /*0002*/ 	.short	(.L_19 - .L_18)
.L_18:
        /*0004*/ 	.word	0x00000082


	//----- nvinfo : EIATTR_KPARAM_INFO
	.align		4
.L_19:
        /*0008*/ 	.byte	0x04, 0x17
        /*000a*/ 	.short	(.L_21 - .L_20)
.L_20:
        /*000c*/ 	.word	0x00000000
        /*0010*/ 	.short	0x0003
        /*0012*/ 	.short	0x0014
        /*0014*/ 	.byte	0x00, 0xf0, 0x11, 0x00


	//----- nvinfo : EIATTR_KPARAM_INFO
	.align		4
.L_21:
        /*0018*/ 	.byte	0x04, 0x17
        /*001a*/ 	.short	(.L_23 - .L_22)
.L_22:
        /*001c*/ 	.word	0x00000000
        /*0020*/ 	.short	0x0002
        /*0022*/ 	.short	0x0010
        /*0024*/ 	.byte	0x00, 0xf0, 0x11, 0x00


	//----- nvinfo : EIATTR_KPARAM_INFO
	.align		4
.L_23:
        /*0028*/ 	.byte	0x04, 0x17
        /*002a*/ 	.short	(.L_25 - .L_24)
.L_24:
        /*002c*/ 	.word	0x00000000
        /*0030*/ 	.short	0x0001
        /*0032*/ 	.short	0x0008
        /*0034*/ 	.byte	0x00, 0xf5, 0x21, 0x00


	//----- nvinfo : EIATTR_KPARAM_INFO
	.align		4
.L_25:
        /*0038*/ 	.byte	0x04, 0x17
        /*003a*/ 	.short	(.L_27 - .L_26)
.L_26:
        /*003c*/ 	.word	0x00000000
        /*0040*/ 	.short	0x0000
        /*0042*/ 	.short	0x0000
        /*0044*/ 	.byte	0x00, 0xf5, 0x21, 0x00


	//----- nvinfo : EIATTR_SPARSE_MMA_MASK
	.align		4
.L_27:
        /*0048*/ 	.byte	0x03, 0x50
        /*004a*/ 	.short	0x0000


	//----- nvinfo : EIATTR_MAXREG_COUNT
	.align		4
        /*004c*/ 	.byte	0x03, 0x1b
        /*004e*/ 	.short	0x00ff


	//----- nvinfo : EIATTR_MERCURY_ISA_VERSION
	.align		4
        /*0050*/ 	.byte	0x03, 0x5f
        /*0052*/ 	.short	0x0101


	//----- nvinfo : EIATTR_VRC_CTA_INIT_COUNT
	.align		4
        /*0054*/ 	.byte	0x02, 0x4a
	.zero		1
	.zero		1


	//----- nvinfo : EIATTR_EXIT_INSTR_OFFSETS
	.align		4
        /*0058*/ 	.byte	0x04, 0x1c
        /*005a*/ 	.short	(.L_29 - .L_28)


	//   ....[0]....
.L_28:
        /*005c*/ 	.word	0x00000070


	//   ....[1]....
        /*0060*/ 	.word	0x00000180


	//----- nvinfo : EIATTR_CBANK_PARAM_SIZE
	.align		4
.L_29:
        /*0064*/ 	.byte	0x03, 0x19
        /*0066*/ 	.short	0x0018


	//----- nvinfo : EIATTR_PARAM_CBANK
	.align		4
        /*0068*/ 	.byte	0x04, 0x0a
        /*006a*/ 	.short	(.L_31 - .L_30)
	.align		4
.L_30:
        /*006c*/ 	.word	index@(.nv.constant0._Z9kernel_03PfS_ii)
        /*0070*/ 	.short	0x0380
        /*0072*/ 	.short	0x0018


	//----- nvinfo : EIATTR_SW_WAR
	.align		4
.L_31:
        /*0074*/ 	.byte	0x04, 0x36
        /*0076*/ 	.short	(.L_33 - .L_32)
.L_32:
        /*0078*/ 	.word	0x00000008
.L_33:


//--------------------- .nv.info._Z9kernel_02iiPi --------------------------
	.section	.nv.info._Z9kernel_02iiPi,"",@"SHT_CUDA_INFO"
	.sectionflags	@""
	.align	4


	//----- nvinfo : EIATTR_CUDA_API_VERSION
	.align		4
        /*0000*/ 	.byte	0x04, 0x37
        /*0002*/ 	.short	(.L_35 - .L_34)
.L_34:
        /*0004*/ 	.word	0x00000082


	//----- nvinfo : EIATTR_KPARAM_INFO
	.align		4
.L_35:
        /*0008*/ 	.byte	0x04, 0x17
        /*000a*/ 	.short	(.L_37 - .L_36)
.L_36:
        /*000c*/ 	.word	0x00000000
        /*0010*/ 	.short	0x0002
        /*0012*/ 	.short	0x0008
        /*0014*/ 	.byte	0x00, 0xf5, 0x21, 0x00


	//----- nvinfo : EIATTR_KPARAM_INFO
	.align		4
.L_37:
        /*0018*/ 	.byte	0x04, 0x17
        /*001a*/ 	.short	(.L_39 - .L_38)
.L_38:
        /*001c*/ 	.word	0x00000000
        /*0020*/ 	.short	0x0001
        /*0022*/ 	.short	0x0004
        /*0024*/ 	.byte	0x00, 0xf0, 0x11, 0x00


	//----- nvinfo : EIATTR_KPARAM_INFO
	.align		4
.L_39:
        /*0028*/ 	.byte	0x04, 0x17
        /*002a*/ 	.short	(.L_41 - .L_40)
.L_40:
        /*002c*/ 	.word	0x00000000
        /*0030*/ 	.short	0x0000
        /*0032*/ 	.short	0x0000
        /*0034*/ 	.byte	0x00, 0xf0, 0x11, 0x00


	//----- nvinfo : EIATTR_SPARSE_MMA_MASK
	.align		4
.L_41:
        /*0038*/ 	.byte	0x03, 0x50
        /*003a*/ 	.short	0x0000


	//----- nvinfo : EIATTR_MAXREG_COUNT
	.align		4
        /*003c*/ 	.byte	0x03, 0x1b
        /*003e*/ 	.short	0x00ff


	//----- nvinfo : EIATTR_MERCURY_ISA_VERSION
	.align		4
        /*0040*/ 	.byte	0x03, 0x5f
        /*0042*/ 	.short	0x0101


	//----- nvinfo : EIATTR_VRC_CTA_INIT_COUNT
	.align		4
        /*0044*/ 	.byte	0x02, 0x4a
	.zero		1
	.zero		1


	//----- nvinfo : EIATTR_EXIT_INSTR_OFFSETS
	.align		4
        /*0048*/ 	.byte	0x04, 0x1c
        /*004a*/ 	.short	(.L_43 - .L_42)


	//   ....[0]....
.L_42:
        /*004c*/ 	.word	0x00000060


	//----- nvinfo : EIATTR_CBANK_PARAM_SIZE
	.align		4
.L_43:
        /*0050*/ 	.byte	0x03, 0x19
        /*0052*/ 	.short	0x0010


	//----- nvinfo : EIATTR_PARAM_CBANK
	.align		4
        /*0054*/ 	.byte	0x04, 0x0a
        /*0056*/ 	.short	(.L_45 - .L_44)
	.align		4
.L_44:
        /*0058*/ 	.word	index@(.nv.constant0._Z9kernel_02iiPi)
        /*005c*/ 	.short	0x0380
        /*005e*/ 	.short	0x0010


	//----- nvinfo : EIATTR_SW_WAR
	.align		4
.L_45:
        /*0060*/ 	.byte	0x04, 0x36
        /*0062*/ 	.short	(.L_47 - .L_46)
.L_46:
        /*0064*/ 	.word	0x00000008
.L_47:


//--------------------- .nv.info._Z9kernel_01v    --------------------------
	.section	.nv.info._Z9kernel_01v,"",@"SHT_CUDA_INFO"
	.sectionflags	@""
	.align	4


	//----- nvinfo : EIATTR_CUDA_API_VERSION
	.align		4
        /*0000*/ 	.byte	0x04, 0x37
        /*0002*/ 	.short	(.L_49 - .L_48)
.L_48:
        /*0004*/ 	.word	0x00000082


	//----- nvinfo : EIATTR_SPARSE_MMA_MASK
	.align		4
.L_49:
        /*0008*/ 	.byte	0x03, 0x50
        /*000a*/ 	.short	0x0000


	//----- nvinfo : EIATTR_MAXREG_COUNT
	.align		4
        /*000c*/ 	.byte	0x03, 0x1b
        /*000e*/ 	.short	0x00ff


	//----- nvinfo : EIATTR_MERCURY_ISA_VERSION
	.align		4
        /*0010*/ 	.byte	0x03, 0x5f
        /*0012*/ 	.short	0x0101


	//----- nvinfo : EIATTR_VRC_CTA_INIT_COUNT
	.align		4
        /*0014*/ 	.byte	0x02, 0x4a
	.zero		1
	.zero		1


	//----- nvinfo : EIATTR_EXIT_INSTR_OFFSETS
	.align		4
        /*0018*/ 	.byte	0x04, 0x1c
        /*001a*/ 	.short	(.L_51 - .L_50)


	//   ....[0]....
.L_50:
        /*001c*/ 	.word	0x00000010


	//----- nvinfo : EIATTR_SW_WAR
	.align		4
.L_51:
        /*0020*/ 	.byte	0x04, 0x36
        /*0022*/ 	.short	(.L_53 - .L_52)
.L_52:
        /*0024*/ 	.word	0x00000008
.L_53:


//--------------------- .nv.callgraph             --------------------------
	.section	.nv.callgraph,"",@"SHT_CUDA_CALLGRAPH"
	.align	4
	.sectionentsize	8
	.align		4
        /*0000*/ 	.word	0x00000000
	.align		4
        /*0004*/ 	.word	0xffffffff
	.align		4
        /*0008*/ 	.word	0x00000000
	.align		4
        /*000c*/ 	.word	0xfffffffe
	.align		4
        /*0010*/ 	.word	0x00000000
	.align		4
        /*0014*/ 	.word	0xfffffffd
	.align		4
        /*0018*/ 	.word	0x00000000
	.align		4
        /*001c*/ 	.word	0xfffffffc


//--------------------- .text._Z9kernel_03PfS_ii  --------------------------
	.section	.text._Z9kernel_03PfS_ii,"ax",@progbits
	.align	128
        .global         _Z9kernel_03PfS_ii
        .type           _Z9kernel_03PfS_ii,@function
        .size           _Z9kernel_03PfS_ii,(.L_x_3 - _Z9kernel_03PfS_ii)
        .other          _Z9kernel_03PfS_ii,@"STO_CUDA_ENTRY STV_DEFAULT"
_Z9kernel_03PfS_ii:
.text._Z9kernel_03PfS_ii:
[----:B------:R-:W-:Y:S01]  /*0000*/  LDC R1, c[0x0][0x37c] ;  /* 0x0000df00ff017b82 */ /* 0x000fe20000000800 */
[----:B------:R-:W0:Y:S07]  /*0010*/  S2R R0, SR_TID.X ;  /* 0x0000000000007919 */ /* 0x000e2e0000002100 */
[----:B------:R-:W0:Y:S01]  /*0020*/  S2UR UR4, SR_CTAID.X ;  /* 0x00000000000479c3 */ /* 0x000e220000002500 */
[----:B------:R-:W1:Y:S07]  /*0030*/  LDCU UR5, c[0x0][0x390] ;  /* 0x00007200ff0577ac */ /* 0x000e6e0008000800 */
[----:B------:R-:W0:Y:S02]  /*0040*/  LDC R3, c[0x0][0x360] ;  /* 0x0000d800ff037b82 */ /* 0x000e240000000800 */
[----:B0-----:R-:W-:-:S05]  /*0050*/  IMAD R0, R3, UR4, R0 ;  /* 0x0000000403007c24 */ /* 0x001fca000f8e0200 */
[----:B-1----:R-:W-:-:S13]  /*0060*/  ISETP.GE.AND P0, PT, R0, UR5, PT ;  /* 0x0000000500007c0c */ /* 0x002fda000bf06270 */
[----:B------:R-:W-:Y:S05]  /*0070*/  @P0 EXIT ;  /* 0x000000000000094d */ /* 0x000fea0003800000 */
[----:B------:R-:W0:Y:S01]  /*0080*/  LDC.64 R2, c[0x0][0x380] ;  /* 0x0000e000ff027b82 */ /* 0x000e220000000a00 */
[----:B------:R-:W1:Y:S01]  /*0090*/  LDCU UR6, c[0x0][0x394] ;  /* 0x00007280ff0677ac */ /* 0x000e620008000800 */
[----:B------:R-:W2:Y:S06]  /*00a0*/  LDCU.64 UR4, c[0x0][0x358] ;  /* 0x00006b00ff0477ac */ /* 0x000eac0008000a00 */
[----:B------:R-:W3:Y:S01]  /*00b0*/  LDC.64 R4, c[0x0][0x388] ;  /* 0x0000e200ff047b82 */ /* 0x000ee20000000a00 */
[----:B-1----:R-:W-:-:S04]  /*00c0*/  IMAD R7, R0, UR6, RZ ;  /* 0x0000000600077c24 */ /* 0x002fc8000f8e02ff */
[----:B0-----:R-:W-:-:S05]  /*00d0*/  IMAD.WIDE R2, R7, 0x4, R2 ;  /* 0x0000000407027825 */ /* 0x001fca00078e0202 */
[----:B--2---:R-:W2:Y:S01]  /*00e0*/  LDG.E R0, desc[UR4][R2.64] ;  /* 0x0000000402007981 */ /* 0x004ea2000c1e1900 */
[----:B---3--:R-:W-:-:S04]  /*00f0*/  IMAD.WIDE R4, R7, 0x4, R4 ;  /* 0x0000000407047825 */ /* 0x008fc800078e0204 */
[----:B--2---:R-:W-:-:S05]  /*0100*/  FMUL R7, R0, 10 ;  /* 0x4120000000077820 */ /* 0x004fca0000400000 */
[----:B------:R-:W-:Y:S04]  /*0110*/  STG.E desc[UR4][R4.64], R7 ;  /* 0x0000000704007986 */ /* 0x000fe8000c101904 */
[----:B------:R-:W2:Y:S02]  /*0120*/  LDG.E R0, desc[UR4][R2.64+0x4] ;  /* 0x0000040402007981 */ /* 0x000ea4000c1e1900 */
[----:B--2---:R-:W-:-:S05]  /*0130*/  FMUL R9, R0, 10 ;  /* 0x4120000000097820 */ /* 0x004fca0000400000 */
[----:B------:R-:W-:Y:S04]  /*0140*/  STG.E desc[UR4][R4.64+0x4], R9 ;  /* 0x0000040904007986 */ /* 0x000fe8000c101904 */
[----:B------:R-:W2:Y:S02]  /*0150*/  LDG.E R0, desc[UR4][R2.64+0x8] ;  /* 0x0000080402007981 */ /* 0x000ea4000c1e1900 */
[----:B--2---:R-:W-:-:S05]  /*0160*/  FMUL R11, R0, 10 ;  /* 0x41200000000b7820 */ /* 0x004fca0000400000 */
[----:B------:R-:W-:Y:S01]  /*0170*/  STG.E desc[UR4][R4.64+0x8], R11 ;  /* 0x0000080b04007986 */ /* 0x000fe2000c101904 */
[----:B------:R-:W-:Y:S05]  /*0180*/  EXIT ;  /* 0x000000000000794d */ /* 0x000fea0003800000 */
.L_x_0:
[----:B------:R-:W-:-:S00]  /*0190*/  BRA `(.L_x_0) ;  /* 0xfffffffc00fc7947 */ /* 0x000fc0000383ffff */
[----:B------:R-:W-:-:S00]  /*01a0*/  NOP ;  /* 0x0000000000007918 */ /* 0x000fc00000000000 */
        /* <DEDUP_REMOVED lines=13> */
.L_x_3:


//--------------------- .text._Z9kernel_02iiPi    --------------------------
	.section	.text._Z9kernel_02iiPi,"ax",@progbits
	.align	128
        .global         _Z9kernel_02iiPi
        .type           _Z9kernel_02iiPi,@function
        .size           _Z9kernel_02iiPi,(.L_x_4 - _Z9kernel_02iiPi)
        .other          _Z9kernel_02iiPi,@"STO_CUDA_ENTRY STV_DEFAULT"
_Z9kernel_02iiPi:
.text._Z9kernel_02iiPi:
[----:B------:R-:W-:Y:S08]  /*0000*/  LDC R1, c[0x0][0x37c] ;  /* 0x0000df00ff017b82 */ /* 0x000ff00000000800 */
[----:B------:R-:W0:Y:S01]  /*0010*/  LDC.64 R4, c[0x0][0x380] ;  /* 0x0000e000ff047b82 */ /* 0x000e220000000a00 */
[----:B------:R-:W1:Y:S07]  /*0020*/  LDCU.64 UR4, c[0x0][0x358] ;  /* 0x00006b00ff0477ac */ /* 0x000e6e0008000a00 */
[----:B------:R-:W1:Y:S01]  /*0030*/  LDC.64 R2, c[0x0][0x388] ;  /* 0x0000e200ff027b82 */ /* 0x000e620000000a00 */
[----:B0-----:R-:W-:-:S05]  /*0040*/  IADD3 R5, PT, PT, R5, R4, RZ ;  /* 0x0000000405057210 */ /* 0x001fca0007ffe0ff */
[----:B-1----:R-:W-:Y:S01]  /*0050*/  STG.E desc[UR4][R2.64], R5 ;  /* 0x0000000502007986 */ /* 0x002fe2000c101904 */
[----:B------:R-:W-:Y:S05]  /*0060*/  EXIT ;  /* 0x000000000000794d */ /* 0x000fea0003800000 */
.L_x_1:
        /* <DEDUP_REMOVED lines=9> */
.L_x_4:


//--------------------- .text._Z9kernel_01v       --------------------------
	.section	.text._Z9kernel_01v,"ax",@progbits
	.align	128
        .global         _Z9kernel_01v
        .type           _Z9kernel_01v,@function
        .size           _Z9kernel_01v,(.L_x_5 - _Z9kernel_01v)
        .other          _Z9kernel_01v,@"STO_CUDA_ENTRY STV_DEFAULT"
_Z9kernel_01v:
.text._Z9kernel_01v:
[----:B------:R-:W-:Y:S01]  /*0000*/  LDC R1, c[0x0][0x37c] ;  /* 0x0000df00ff017b82 */ /* 0x000fe20000000800 */
[----:B------:R-:W-:Y:S05]  /*0010*/  EXIT ;  /* 0x000000000000794d */ /* 0x000fea0003800000 */
.L_x_2:
        /* <DEDUP_REMOVED lines=14> */
.L_x_5:


//--------------------- .nv.shared.reserved.0     --------------------------
	.section	.nv.shared.reserved.0,"aw",@nobits
	.weak		__nv_reservedSMEM_offset_0_alias
	.size		__nv_reservedSMEM_offset_0_alias, 0, 64
	.other		__nv_reservedSMEM_offset_0_alias,@"STO_CUDA_RESERVED_SHARED STV_DEFAULT"
__nv_reservedSMEM_offset_0_alias:
	.zero		0
	.zero		64


//--------------------- .nv.constant0._Z9kernel_03PfS_ii --------------------------
	.section	.nv.constant0._Z9kernel_03PfS_ii,"a",@progbits
	.sectionflags	@""
	.align	4
.nv.constant0._Z9kernel_03PfS_ii:
	.zero		920


//--------------------- .nv.constant0._Z9kernel_02iiPi --------------------------
	.section	.nv.constant0._Z9kernel_02iiPi,"a",@progbits
	.sectionflags	@""
	.align	4
.nv.constant0._Z9kernel_02iiPi:
	.zero		912


//--------------------- .nv.constant0._Z9kernel_01v --------------------------
	.section	.nv.constant0._Z9kernel_01v,"a",@progbits
	.sectionflags	@""
	.align	4
.nv.constant0._Z9kernel_01v:
	.zero		896


//--------------------- SYMBOLS --------------------------

	.type		.nv.reservedSmem.offset0,@object
	.size		.nv.reservedSmem.offset0,0x4
